	.headerflags	@"EF_CUDA_TEXMODE_UNIFIED EF_CUDA_64BIT_ADDRESS EF_CUDA_ACCELERATORS EF_CUDA_SM90 EF_CUDA_VIRTUAL_SM(EF_CUDA_SM90)"
	.elftype	@"ET_EXEC"


//--------------------- .nv.info                  --------------------------
	.section	.nv.info,"",@"SHT_CUDA_INFO"
	.align	4


	//----- nvinfo : EIATTR_REGCOUNT
	.align		4
        /*0000*/ 	.byte	0x04, 0x2f
        /*0002*/ 	.short	(.L_3 - .L_2)
	.align		4
.L_2:
        /*0004*/ 	.word	index@(triton_poi_fused__native_batch_norm_legit_no_training_add_convolution_relu_threshold_backward_1)
        /*0008*/ 	.word	0x0000001c


	//----- nvinfo : EIATTR_MIN_STACK_SIZE
	.align		4
.L_3:
        /*000c*/ 	.byte	0x04, 0x12
        /*000e*/ 	.short	(.L_5 - .L_4)
	.align		4
.L_4:
        /*0010*/ 	.word	index@(triton_poi_fused__native_batch_norm_legit_no_training_add_convolution_relu_threshold_backward_1)
        /*0014*/ 	.word	0x00000000


	//----- nvinfo : EIATTR_FRAME_SIZE
	.align		4
.L_5:
        /*0018*/ 	.byte	0x04, 0x11
        /*001a*/ 	.short	(.L_7 - .L_6)
	.align		4
.L_6:
        /*001c*/ 	.word	index@(triton_poi_fused__native_batch_norm_legit_no_training_add_convolution_relu_threshold_backward_1)
        /*0020*/ 	.word	0x00000000


	//----- nvinfo : EIATTR_MIN_STACK_SIZE
	.align		4
.L_7:
        /*0024*/ 	.byte	0x04, 0x12
        /*0026*/ 	.short	(.L_9 - .L_8)
	.align		4
.L_8:
        /*0028*/ 	.word	index@(triton_poi_fused__native_batch_norm_legit_no_training_add_convolution_relu_threshold_backward_1)
        /*002c*/ 	.word	0x00000000
.L_9:


//--------------------- .nv.info.triton_poi_fused__native_batch_norm_legit_no_training_add_convolution_relu_threshold_backward_1 --------------------------
	.section	.nv.info.triton_poi_fused__native_batch_norm_legit_no_training_add_convolution_relu_threshold_backward_1,"",@"SHT_CUDA_INFO"
	.sectionflags	@""
	.align	4


	//----- nvinfo : EIATTR_CUDA_API_VERSION
	.align		4
        /*0000*/ 	.byte	0x04, 0x37
        /*0002*/ 	.short	(.L_11 - .L_10)
.L_10:
        /*0004*/ 	.word	0x0000007c


	//----- nvinfo : EIATTR_KPARAM_INFO
	.align		4
.L_11:
        /*0008*/ 	.byte	0x04, 0x17
        /*000a*/ 	.short	(.L_13 - .L_12)
.L_12:
        /*000c*/ 	.word	0x00000000
        /*0010*/ 	.short	0x000a
        /*0012*/ 	.short	0x0050
        /*0014*/ 	.byte	0x00, 0xf0, 0x11, 0x00


	//----- nvinfo : EIATTR_KPARAM_INFO
	.align		4
.L_13:
        /*0018*/ 	.byte	0x04, 0x17
        /*001a*/ 	.short	(.L_15 - .L_14)
.L_14:
        /*001c*/ 	.word	0x00000000
        /*0020*/ 	.short	0x0009
        /*0022*/ 	.short	0x0048
        /*0024*/ 	.byte	0x00, 0xf4, 0x21, 0x00


	//----- nvinfo : EIATTR_KPARAM_INFO
	.align		4
.L_15:
        /*0028*/ 	.byte	0x04, 0x17
        /*002a*/ 	.short	(.L_17 - .L_16)
.L_16:
        /*002c*/ 	.word	0x00000000
        /*0030*/ 	.short	0x0008
        /*0032*/ 	.short	0x0040
        /*0034*/ 	.byte	0x00, 0xf4, 0x21, 0x00


	//----- nvinfo : EIATTR_KPARAM_INFO
	.align		4
.L_17:
        /*0038*/ 	.byte	0x04, 0x17
        /*003a*/ 	.short	(.L_19 - .L_18)
.L_18:
        /*003c*/ 	.word	0x00000000
        /*0040*/ 	.short	0x0007
        /*0042*/ 	.short	0x0038
        /*0044*/ 	.byte	0x00, 0xf4, 0x21, 0x00


	//----- nvinfo : EIATTR_KPARAM_INFO
	.align		4
.L_19:
        /*0048*/ 	.byte	0x04, 0x17
        /*004a*/ 	.short	(.L_21 - .L_20)
.L_20:
        /*004c*/ 	.word	0x00000000
        /*0050*/ 	.short	0x0006
        /*0052*/ 	.short	0x0030
        /*0054*/ 	.byte	0x00, 0xf4, 0x21, 0x00


	//----- nvinfo : EIATTR_KPARAM_INFO
	.align		4
.L_21:
        /*0058*/ 	.byte	0x04, 0x17
        /*005a*/ 	.short	(.L_23 - .L_22)
.L_22:
        /*005c*/ 	.word	0x00000000
        /*0060*/ 	.short	0x0005
        /*0062*/ 	.short	0x0028
        /*0064*/ 	.byte	0x00, 0xf4, 0x21, 0x00


	//----- nvinfo : EIATTR_KPARAM_INFO
	.align		4
.L_23:
        /*0068*/ 	.byte	0x04, 0x17
        /*006a*/ 	.short	(.L_25 - .L_24)
.L_24:
        /*006c*/ 	.word	0x00000000
        /*0070*/ 	.short	0x0004
        /*0072*/ 	.short	0x0020
        /*0074*/ 	.byte	0x00, 0xf4, 0x21, 0x00


	//----- nvinfo : EIATTR_KPARAM_INFO
	.align		4
.L_25:
        /*0078*/ 	.byte	0x04, 0x17
        /*007a*/ 	.short	(.L_27 - .L_26)
.L_26:
        /*007c*/ 	.word	0x00000000
        /*0080*/ 	.short	0x0003
        /*0082*/ 	.short	0x0018
        /*0084*/ 	.byte	0x00, 0xf4, 0x21, 0x00


	//----- nvinfo : EIATTR_KPARAM_INFO
	.align		4
.L_27:
        /*0088*/ 	.byte	0x04, 0x17
        /*008a*/ 	.short	(.L_29 - .L_28)
.L_28:
        /*008c*/ 	.word	0x00000000
        /*0090*/ 	.short	0x0002
        /*0092*/ 	.short	0x0010
        /*0094*/ 	.byte	0x00, 0xf4, 0x21, 0x00


	//----- nvinfo : EIATTR_KPARAM_INFO
	.align		4
.L_29:
        /*0098*/ 	.byte	0x04, 0x17
        /*009a*/ 	.short	(.L_31 - .L_30)
.L_30:
        /*009c*/ 	.word	0x00000000
        /*00a0*/ 	.short	0x0001
        /*00a2*/ 	.short	0x0008
        /*00a4*/ 	.byte	0x00, 0xf4, 0x21, 0x00


	//----- nvinfo : EIATTR_KPARAM_INFO
	.align		4
.L_31:
        /*00a8*/ 	.byte	0x04, 0x17
        /*00aa*/ 	.short	(.L_33 - .L_32)
.L_32:
        /*00ac*/ 	.word	0x00000000
        /*00b0*/ 	.short	0x0000
        /*00b2*/ 	.short	0x0000
        /*00b4*/ 	.byte	0x00, 0xf4, 0x21, 0x00


	//----- nvinfo : EIATTR_SPARSE_MMA_MASK
	.align		4
.L_33:
        /*00b8*/ 	.byte	0x03, 0x50
        /*00ba*/ 	.short	0x0000


	//----- nvinfo : EIATTR_MAXREG_COUNT
	.align		4
        /*00bc*/ 	.byte	0x03, 0x1b
        /*00be*/ 	.short	0x00ff


	//----- nvinfo : EIATTR_EXIT_INSTR_OFFSETS
	.align		4
        /*00c0*/ 	.byte	0x04, 0x1c
        /*00c2*/ 	.short	(.L_35 - .L_34)


	//   ....[0]....
.L_34:
        /*00c4*/ 	.word	0x00000470


	//   ....[1]....
        /*00c8*/ 	.word	0x00000490


	//----- nvinfo : EIATTR_REQNTID
	.align		4
.L_35:
        /*00cc*/ 	.byte	0x04, 0x10
        /*00ce*/ 	.short	(.L_37 - .L_36)
.L_36:
        /*00d0*/ 	.word	0x00000080
        /*00d4*/ 	.word	0x00000001
        /*00d8*/ 	.word	0x00000001


	//----- nvinfo : EIATTR_CBANK_PARAM_SIZE
	.align		4
.L_37:
        /*00dc*/ 	.byte	0x03, 0x19
        /*00de*/ 	.short	0x0054


	//----- nvinfo : EIATTR_PARAM_CBANK
	.align		4
        /*00e0*/ 	.byte	0x04, 0x0a
        /*00e2*/ 	.short	(.L_39 - .L_38)
	.align		4
.L_38:
        /*00e4*/ 	.word	index@(.nv.constant0.triton_poi_fused__native_batch_norm_legit_no_training_add_convolution_relu_threshold_backward_1)
        /*00e8*/ 	.short	0x0210
        /*00ea*/ 	.short	0x0054


	//----- nvinfo : EIATTR_SW_WAR
	.align		4
.L_39:
        /*00ec*/ 	.byte	0x04, 0x36
        /*00ee*/ 	.short	(.L_41 - .L_40)
.L_40:
        /*00f0*/ 	.word	0x00000008
.L_41:


//--------------------- .nv.callgraph             --------------------------
	.section	.nv.callgraph,"",@"SHT_CUDA_CALLGRAPH"
	.align	4
	.sectionentsize	8
	.align		4
        /*0000*/ 	.word	0x00000000
	.align		4
        /*0004*/ 	.word	0xffffffff
	.align		4
        /*0008*/ 	.word	0x00000000
	.align		4
        /*000c*/ 	.word	0xfffffffe
	.align		4
        /*0010*/ 	.word	0x00000000
	.align		4
        /*0014*/ 	.word	0xfffffffd
	.align		4
        /*0018*/ 	.word	0x00000000
	.align		4
        /*001c*/ 	.word	0xfffffffc


//--------------------- .nv.constant4             --------------------------
	.section	.nv.constant4,"a",@progbits
	.align	8
	.align		8
.nv.constant4:
        /*0000*/ 	.dword	_$_str
	.align		8
        /*0008*/ 	.dword	_$_str_$_2


//--------------------- .text.triton_poi_fused__native_batch_norm_legit_no_training_add_convolution_relu_threshold_backward_1 --------------------------
	.section	.text.triton_poi_fused__native_batch_norm_legit_no_training_add_convolution_relu_threshold_backward_1,"ax",@progbits
	.align	128
        .global         triton_poi_fused__native_batch_norm_legit_no_training_add_convolution_relu_threshold_backward_1
        .type           triton_poi_fused__native_batch_norm_legit_no_training_add_convolution_relu_threshold_backward_1,@function
        .size           triton_poi_fused__native_batch_norm_legit_no_training_add_convolution_relu_threshold_backward_1,(.L_x_1 - triton_poi_fused__native_batch_norm_legit_no_training_add_convolution_relu_threshold_backward_1)
        .other          triton_poi_fused__native_batch_norm_legit_no_training_add_convolution_relu_threshold_backward_1,@"STO_CUDA_ENTRY STV_DEFAULT"
triton_poi_fused__native_batch_norm_legit_no_training_add_convolution_relu_threshold_backward_1:
.text.triton_poi_fused__native_batch_norm_legit_no_training_add_convolution_relu_threshold_backward_1:
[----:B------:R-:W0:Y:S01]  /*0000*/  LDC R1, c[0x0][0x28] ;  /* 0x00000a00ff017b82 */ /* 0x000e220000000800 */
[----:B------:R-:W1:Y:S07]  /*0010*/  S2R R17, SR_TID.X ;  /* 0x0000000000117919 */ /* 0x000e6e0000002100 */
[----:B------:R-:W2:Y:S01]  /*0020*/  LDC.64 R8, c[0x0][0x238] ;  /* 0x00008e00ff087b82 */ /* 0x000ea20000000a00 */
[----:B------:R-:W-:Y:S01]  /*0030*/  CS2R R18, SRZ ;  /* 0x0000000000127805 */ /* 0x000fe2000001ff00 */
[----:B------:R-:W-:Y:S01]  /*0040*/  ULDC.64 UR4, c[0x0][0x208] ;  /* 0x0000820000047ab9 */ /* 0x000fe20000000a00 */
[----:B------:R-:W3:Y:S05]  /*0050*/  S2R R0, SR_CTAID.X ;  /* 0x0000000000007919 */ /* 0x000eea0000002500 */
[----:B------:R-:W4:Y:S08]  /*0060*/  LDC.64 R24, c[0x0][0x220] ;  /* 0x00008800ff187b82 */ /* 0x000f300000000a00 */
[----:B------:R-:W5:Y:S08]  /*0070*/  LDC.64 R10, c[0x0][0x228] ;  /* 0x00008a00ff0a7b82 */ /* 0x000f700000000a00 */
[----:B------:R-:W2:Y:S08]  /*0080*/  LDC.64 R14, c[0x0][0x218] ;  /* 0x00008600ff0e7b82 */ /* 0x000eb00000000a00 */
[----:B------:R-:W4:Y:S01]  /*0090*/  LDC.64 R12, c[0x0][0x210] ;  /* 0x00008400ff0c7b82 */ /* 0x000f220000000a00 */
[----:B-1----:R-:W-:-:S07]  /*00a0*/  LOP3.LUT R17, R17, 0x7f, RZ, 0xc0, !PT ;  /* 0x0000007f11117812 */ /* 0x002fce00078ec0ff */
[----:B------:R-:W1:Y:S01]  /*00b0*/  LDC.64 R4, c[0x0][0x230] ;  /* 0x00008c00ff047b82 */ /* 0x000e620000000a00 */
[----:B---3--:R-:W-:-:S07]  /*00c0*/  SHF.R.S32.HI R2, RZ, 0x18, R0 ;  /* 0x00000018ff027819 */ /* 0x008fce0000011400 */
[----:B------:R-:W3:Y:S01]  /*00d0*/  LDC.64 R6, c[0x0][0x240] ;  /* 0x00009000ff067b82 */ /* 0x000ee20000000a00 */
[----:B------:R-:W-:Y:S01]  /*00e0*/  LEA R17, R0, R17, 0x7 ;  /* 0x0000001100117211 */ /* 0x000fe200078e38ff */
[----:B------:R-:W-:Y:S01]  /*00f0*/  IMAD.MOV.U32 R16, RZ, RZ, RZ ;  /* 0x000000ffff107224 */ /* 0x000fe200078e00ff */
[----:B------:R-:W-:Y:S02]  /*0100*/  SGXT R0, R2, 0x1 ;  /* 0x000000010200781a */ /* 0x000fe40000000200 */
[----:B------:R-:W-:Y:S02]  /*0110*/  CS2R R20, SRZ ;  /* 0x0000000000147805 */ /* 0x000fe4000001ff00 */
[----:B------:R-:W-:Y:S01]  /*0120*/  ISETP.GE.AND P0, PT, R17, 0x100, PT ;  /* 0x000001001100780c */ /* 0x000fe20003f06270 */
[----:B------:R-:W-:Y:S01]  /*0130*/  ULDC.64 UR6, c[0x0][0x258] ;  /* 0x0000960000067ab9 */ /* 0x000fe20000000a00 */
[----:B------:R-:W-:-:S04]  /*0140*/  LEA.HI R0, R0, R17, RZ, 0x4 ;  /* 0x0000001100007211 */ /* 0x000fc800078f20ff */
[----:B------:R-:W-:-:S04]  /*0150*/  SHF.R.S32.HI R0, RZ, 0x4, R0 ;  /* 0x00000004ff007819 */ /* 0x000fc80000011400 */
[----:B------:R-:W-:-:S04]  /*0160*/  LEA.HI R2, R0, R0, RZ, 0x2 ;  /* 0x0000000000027211 */ /* 0x000fc800078f10ff */
[----:B------:R-:W-:Y:S02]  /*0170*/  LOP3.LUT R23, R2, 0xfffffffc, RZ, 0xc0, !PT ;  /* 0xfffffffc02177812 */ /* 0x000fe400078ec0ff */
[----:B------:R-:W3:Y:S02]  /*0180*/  LDC.64 R2, c[0x0][0x248] ;  /* 0x00009200ff027b82 */ /* 0x000ee40000000a00 */
[----:B------:R-:W-:-:S05]  /*0190*/  IADD3 R23, R0, -R23, RZ ;  /* 0x8000001700177210 */ /* 0x000fca0007ffe0ff */
[----:B--2---:R-:W-:-:S05]  /*01a0*/  IMAD.WIDE R8, R23, 0x4, R8 ;  /* 0x0000000417087825 */ /* 0x004fca00078e0208 */
[----:B------:R4:W2:Y:S01]  /*01b0*/  @!P0 LDG.E.EL R18, desc[UR4][R8.64] ;  /* 0x0000000408128981 */ /* 0x0008a2000c2e1900 */
[----:B------:R-:W-:Y:S01]  /*01c0*/  HFMA2.MMA R0, -RZ, RZ, 0, 0 ;  /* 0x00000000ff007435 */ /* 0x000fe200000001ff */
[----:B-----5:R-:W-:-:S04]  /*01d0*/  IMAD.WIDE R10, R23, 0x4, R10 ;  /* 0x00000004170a7825 */ /* 0x020fc800078e020a */
[----:B0-----:R-:W-:Y:S01]  /*01e0*/  IMAD.WIDE R14, R23, 0x4, R14 ;  /* 0x00000004170e7825 */ /* 0x001fe200078e020e */
[----:B------:R-:W5:Y:S03]  /*01f0*/  @!P0 LDG.E.EL R19, desc[UR4][R10.64] ;  /* 0x000000040a138981 */ /* 0x000f66000c2e1900 */
[C---:B----4-:R-:W-:Y:S01]  /*0200*/  IMAD.WIDE R8, R17.reuse, 0x4, R24 ;  /* 0x0000000411087825 */ /* 0x050fe200078e0218 */
[----:B------:R-:W4:Y:S03]  /*0210*/  @!P0 LDG.E.EL R21, desc[UR4][R14.64] ;  /* 0x000000040e158981 */ /* 0x000f26000c2e1900 */
[----:B------:R-:W-:Y:S01]  /*0220*/  IMAD.WIDE R12, R17, 0x4, R12 ;  /* 0x00000004110c7825 */ /* 0x000fe200078e020c */
[----:B------:R-:W5:Y:S04]  /*0230*/  @!P0 LDG.E R16, desc[UR4][R8.64] ;  /* 0x0000000408108981 */ /* 0x000f68000c1e1900 */
[----:B------:R-:W4:Y:S01]  /*0240*/  @!P0 LDG.E R0, desc[UR4][R12.64] ;  /* 0x000000040c008981 */ /* 0x000f22000c1e1900 */
[----:B-1----:R-:W-:-:S04]  /*0250*/  IMAD.WIDE R4, R23, 0x4, R4 ;  /* 0x0000000417047825 */ /* 0x002fc800078e0204 */
[C---:B---3--:R-:W-:Y:S01]  /*0260*/  IMAD.WIDE R6, R23.reuse, 0x4, R6 ;  /* 0x0000000417067825 */ /* 0x048fe200078e0206 */
[----:B------:R0:W3:Y:S03]  /*0270*/  @!P0 LDG.E.EL R20, desc[UR4][R4.64] ;  /* 0x0000000404148981 */ /* 0x0000e6000c2e1900 */
[----:B------:R-:W-:Y:S01]  /*0280*/  IMAD.WIDE R2, R23, 0x4, R2 ;  /* 0x0000000417027825 */ /* 0x000fe200078e0202 */
[----:B------:R-:W-:-:S06]  /*0290*/  CS2R R22, SRZ ;  /* 0x0000000000167805 */ /* 0x000fcc000001ff00 */
[----:B------:R-:W3:Y:S04]  /*02a0*/  @!P0 LDG.E.EL R22, desc[UR4][R6.64] ;  /* 0x0000000406168981 */ /* 0x000ee8000c2e1900 */
[----:B------:R1:W3:Y:S01]  /*02b0*/  @!P0 LDG.E.EL R23, desc[UR4][R2.64] ;  /* 0x0000000402178981 */ /* 0x0002e2000c2e1900 */
[----:B0-----:R-:W-:Y:S01]  /*02c0*/  IMAD.MOV.U32 R5, RZ, RZ, 0x3e800000 ;  /* 0x3e800000ff057424 */ /* 0x001fe200078e00ff */
[----:B-1----:R-:W0:Y:S02]  /*02d0*/  LDC.64 R2, c[0x0][0x250] ;  /* 0x00009400ff027b82 */ /* 0x002e240000000a00 */
[----:B0-----:R-:W-:-:S04]  /*02e0*/  IMAD.WIDE R2, R17, 0x4, R2 ;  /* 0x0000000411027825 */ /* 0x001fc800078e0202 */
[----:B--2---:R-:W-:-:S04]  /*02f0*/  FADD R18, R18, 9.9999997473787516356e-06 ;  /* 0x3727c5ac12127421 */ /* 0x004fc80000000000 */
[----:B------:R-:W0:Y:S02]  /*0300*/  MUFU.SQRT R8, R18 ;  /* 0x0000001200087308 */ /* 0x000e240000002000 */
[C---:B0-----:R-:W-:Y:S02]  /*0310*/  FSETP.GT.AND P1, PT, R8.reuse, 8.50705917302346158658e+37, PT ;  /* 0x7e8000000800780b */ /* 0x041fe40003f24000 */
[----:B------:R-:W-:-:S11]  /*0320*/  FSETP.GEU.AND P2, PT, R8, 1.175494350822287508e-38, PT ;  /* 0x008000000800780b */ /* 0x000fd60003f4e000 */
[----:B------:R-:W-:-:S04]  /*0330*/  @P1 FMUL R8, R8, 0.25 ;  /* 0x3e80000008081820 */ /* 0x000fc80000400000 */
[----:B------:R-:W-:-:S06]  /*0340*/  @!P2 FMUL R8, R8, 16777216 ;  /* 0x4b8000000808a820 */ /* 0x000fcc0000400000 */
[----:B------:R-:W0:Y:S01]  /*0350*/  MUFU.RCP R8, R8 ;  /* 0x0000000800087308 */ /* 0x000e220000001000 */
[----:B------:R-:W-:Y:S01]  /*0360*/  FSEL R5, R5, 1, P1 ;  /* 0x3f80000005057808 */ /* 0x000fe20000800000 */
[----:B-----5:R-:W-:Y:S01]  /*0370*/  FADD R19, R19, R16 ;  /* 0x0000001013137221 */ /* 0x020fe20000000000 */
[----:B----4-:R-:W-:-:S03]  /*0380*/  FADD R0, R21, R0 ;  /* 0x0000000015007221 */ /* 0x010fc60000000000 */
[----:B------:R-:W-:Y:S01]  /*0390*/  @!P2 FMUL R5, R5, 16777216 ;  /* 0x4b8000000505a820 */ /* 0x000fe20000400000 */
[----:B------:R-:W-:-:S04]  /*03a0*/  FADD R19, R0, R19 ;  /* 0x0000001300137221 */ /* 0x000fc80000000000 */
[----:B---3--:R-:W-:Y:S01]  /*03b0*/  FADD R20, R19, -R20 ;  /* 0x8000001413147221 */ /* 0x008fe20000000000 */
[----:B0-----:R-:W-:-:S04]  /*03c0*/  FMUL R5, R8, R5 ;  /* 0x0000000508057220 */ /* 0x001fc80000400000 */
[----:B------:R-:W-:-:S04]  /*03d0*/  FMUL R20, R20, R5 ;  /* 0x0000000514147220 */ /* 0x000fc80000400000 */
[----:B------:R-:W-:-:S05]  /*03e0*/  FFMA R20, R20, R22, R23 ;  /* 0x0000001614147223 */ /* 0x000fca0000000017 */
[----:B------:R-:W-:-:S04]  /*03f0*/  FSETP.GEU.AND P1, PT, R20, RZ, PT ;  /* 0x000000ff1400720b */ /* 0x000fc80003f2e000 */
[----:B------:R-:W-:Y:S02]  /*0400*/  FSEL R7, R20, RZ, P1 ;  /* 0x000000ff14077208 */ /* 0x000fe40000800000 */
[----:B------:R-:W-:Y:S01]  /*0410*/  IADD3 R4, P1, R17, UR6, RZ ;  /* 0x0000000611047c10 */ /* 0x000fe2000ff3e0ff */
[----:B------:R0:W-:Y:S01]  /*0420*/  @!P0 STG.E desc[UR4][R12.64], R19 ;  /* 0x000000130c008986 */ /* 0x0001e2000c101904 */
[----:B------:R-:W-:Y:S02]  /*0430*/  FSETP.GTU.AND P2, PT, R7, RZ, PT ;  /* 0x000000ff0700720b */ /* 0x000fe40003f4c000 */
[----:B------:R-:W-:Y:S01]  /*0440*/  LEA.HI.X.SX32 R5, R17, UR7, 0x1, P1 ;  /* 0x0000000711057c11 */ /* 0x000fe200088f0eff */
[----:B------:R0:W-:Y:S01]  /*0450*/  @!P0 STG.E desc[UR4][R2.64], R7 ;  /* 0x0000000702008986 */ /* 0x0001e2000c101904 */
[----:B------:R-:W-:Y:S01]  /*0460*/  SEL R9, RZ, 0x1, P2 ;  /* 0x00000001ff097807 */ /* 0x000fe20001000000 */
[----:B0-----:R-:W-:Y:S08]  /*0470*/  @P0 EXIT ;  /* 0x000000000000094d */ /* 0x001ff00003800000 */
[----:B------:R-:W-:Y:S01]  /*0480*/  STG.E.U8 desc[UR4][R4.64], R9 ;  /* 0x0000000904007986 */ /* 0x000fe2000c101104 */
[----:B------:R-:W-:Y:S05]  /*0490*/  EXIT ;  /* 0x000000000000794d */ /* 0x000fea0003800000 */
.L_x_0:
[----:B------:R-:W-:-:S00]  /*04a0*/  BRA `(.L_x_0) ;  /* 0xfffffffc00fc7947 */ /* 0x000fc0000383ffff */
[----:B------:R-:W-:-:S00]  /*04b0*/  NOP ;  /* 0x0000000000007918 */ /* 0x000fc00000000000 */
        /* <DEDUP_REMOVED lines=12> */
.L_x_1:


//--------------------- .nv.global.init           --------------------------
	.section	.nv.global.init,"aw",@progbits
.nv.global.init:
	.type		_$_str,@object
	.size		_$_str,(_$_str_$_2 - _$_str)
_$_str:
        /*0000*/ 	.byte	0x5f, 0x5f, 0x43, 0x55, 0x44, 0x41, 0x5f, 0x46, 0x54, 0x5a, 0x00
	.type		_$_str_$_2,@object
	.size		_$_str_$_2,(.L_1 - _$_str_$_2)
_$_str_$_2:
        /*000b*/ 	.byte	0x5f, 0x5f, 0x43, 0x55, 0x44, 0x41, 0x5f, 0x50, 0x52, 0x45, 0x43, 0x5f, 0x53, 0x51, 0x52, 0x54
        /*001b*/ 	.byte	0x00
.L_1:


//--------------------- .nv.constant0.triton_poi_fused__native_batch_norm_legit_no_training_add_convolution_relu_threshold_backward_1 --------------------------
	.section	.nv.constant0.triton_poi_fused__native_batch_norm_legit_no_training_add_convolution_relu_threshold_backward_1,"a",@progbits
	.sectionflags	@""
	.align	4
.nv.constant0.triton_poi_fused__native_batch_norm_legit_no_training_add_convolution_relu_threshold_backward_1:
	.zero		612
